//
// Generated by NVIDIA NVVM Compiler
//
// Compiler Build ID: CL-36424714
// Cuda compilation tools, release 13.0, V13.0.88
// Based on NVVM 20.0.0
//

.version 9.0
.target sm_100
.address_size 64

	// .globl	_Z7computefffff
.extern .func  (.param .b32 func_retval0) vprintf
(
	.param .b64 vprintf_param_0,
	.param .b64 vprintf_param_1
)
;
.global .align 1 .b8 $str[7] = {37, 46, 49, 55, 103, 10};
.global .align 4 .b8 __cudart_i2opi_f[24] = {65, 144, 67, 60, 153, 149, 98, 219, 192, 221, 52, 245, 209, 87, 39, 252, 41, 21, 68, 78, 110, 131, 249, 162};

.visible .entry _Z7computefffff(
	.param .f32 _Z7computefffff_param_0,
	.param .f32 _Z7computefffff_param_1,
	.param .f32 _Z7computefffff_param_2,
	.param .f32 _Z7computefffff_param_3,
	.param .f32 _Z7computefffff_param_4
)
{
	.local .align 8 .b8 	__local_depot0[40];
	.reg .b64 	%SP;
	.reg .b64 	%SPL;
	.reg .pred 	%p<12>;
	.reg .b32 	%r<43>;
	.reg .b32 	%f<56>;
	.reg .b64 	%rd<25>;
	.reg .b64 	%fd<4>;

	mov.u64 	%SPL, __local_depot0;
	cvta.local.u64 	%SP, %SPL;
	ld.param.f32 	%f55, [_Z7computefffff_param_0];
	ld.param.f32 	%f10, [_Z7computefffff_param_1];
	ld.param.f32 	%f13, [_Z7computefffff_param_2];
	ld.param.f32 	%f11, [_Z7computefffff_param_3];
	ld.param.f32 	%f12, [_Z7computefffff_param_4];
	add.u64 	%rd1, %SPL, 0;
	add.f32 	%f1, %f13, 0fFA02ABA6;
	mul.f32 	%f14, %f1, 0f3F22F983;
	cvt.rni.s32.f32 	%r42, %f14;
	cvt.rn.f32.s32 	%f15, %r42;
	fma.rn.f32 	%f16, %f15, 0fBFC90FDA, %f1;
	fma.rn.f32 	%f17, %f15, 0fB3A22168, %f16;
	fma.rn.f32 	%f54, %f15, 0fA7C234C5, %f17;
	abs.f32 	%f3, %f1;
	setp.ltu.f32 	%p1, %f3, 0f47CE4780;
	@%p1 bra 	$L__BB0_8;
	setp.neu.f32 	%p2, %f3, 0f7F800000;
	@%p2 bra 	$L__BB0_3;
	mov.f32 	%f20, 0f00000000;
	mul.rn.f32 	%f54, %f1, %f20;
	mov.b32 	%r42, 0;
	bra.uni 	$L__BB0_8;
$L__BB0_3:
	mov.b32 	%r2, %f1;
	shl.b32 	%r16, %r2, 8;
	or.b32  	%r3, %r16, -2147483648;
	mov.b64 	%rd24, 0;
	mov.b32 	%r39, 0;
	mov.u64 	%rd22, __cudart_i2opi_f;
	mov.u64 	%rd23, %rd1;
$L__BB0_4:
	.pragma "nounroll";
	ld.global.nc.u32 	%r17, [%rd22];
	mad.wide.u32 	%rd12, %r17, %r3, %rd24;
	shr.u64 	%rd24, %rd12, 32;
	st.local.u32 	[%rd23], %rd12;
	add.s32 	%r39, %r39, 1;
	add.s64 	%rd23, %rd23, 4;
	add.s64 	%rd22, %rd22, 4;
	setp.ne.s32 	%p3, %r39, 6;
	@%p3 bra 	$L__BB0_4;
	shr.u32 	%r18, %r2, 23;
	st.local.u32 	[%rd1+24], %rd24;
	and.b32  	%r6, %r18, 31;
	and.b32  	%r19, %r18, 224;
	add.s32 	%r20, %r19, -128;
	shr.u32 	%r21, %r20, 5;
	mul.wide.u32 	%rd13, %r21, 4;
	sub.s64 	%rd8, %rd1, %rd13;
	ld.local.u32 	%r40, [%rd8+24];
	ld.local.u32 	%r41, [%rd8+20];
	setp.eq.s32 	%p4, %r6, 0;
	@%p4 bra 	$L__BB0_7;
	shf.l.wrap.b32 	%r40, %r41, %r40, %r6;
	ld.local.u32 	%r22, [%rd8+16];
	shf.l.wrap.b32 	%r41, %r22, %r41, %r6;
$L__BB0_7:
	shr.u32 	%r23, %r40, 30;
	shf.l.wrap.b32 	%r24, %r41, %r40, 2;
	shl.b32 	%r25, %r41, 2;
	shr.u32 	%r26, %r24, 31;
	add.s32 	%r27, %r26, %r23;
	neg.s32 	%r28, %r27;
	setp.lt.s32 	%p5, %r2, 0;
	selp.b32 	%r42, %r28, %r27, %p5;
	xor.b32  	%r29, %r24, %r2;
	shr.s32 	%r30, %r24, 31;
	xor.b32  	%r31, %r30, %r24;
	xor.b32  	%r32, %r30, %r25;
	cvt.u64.u32 	%rd14, %r31;
	shl.b64 	%rd15, %rd14, 32;
	cvt.u64.u32 	%rd16, %r32;
	or.b64  	%rd17, %rd15, %rd16;
	cvt.rn.f64.s64 	%fd1, %rd17;
	mul.f64 	%fd2, %fd1, 0d3BF921FB54442D19;
	cvt.rn.f32.f64 	%f18, %fd2;
	neg.f32 	%f19, %f18;
	setp.lt.s32 	%p6, %r29, 0;
	selp.f32 	%f54, %f19, %f18, %p6;
$L__BB0_8:
	add.s32 	%r34, %r42, 1;
	mul.rn.f32 	%f21, %f54, %f54;
	and.b32  	%r35, %r42, 1;
	setp.eq.b32 	%p7, %r35, 1;
	selp.f32 	%f22, %f54, 0f3F800000, %p7;
	fma.rn.f32 	%f23, %f21, %f22, 0f00000000;
	fma.rn.f32 	%f24, %f21, 0f37CBAC00, 0fBAB607ED;
	selp.f32 	%f25, 0fB94D4153, %f24, %p7;
	selp.f32 	%f26, 0f3C0885E4, 0f3D2AAABB, %p7;
	fma.rn.f32 	%f27, %f25, %f21, %f26;
	selp.f32 	%f28, 0fBE2AAAA8, 0fBEFFFFFF, %p7;
	fma.rn.f32 	%f29, %f27, %f21, %f28;
	fma.rn.f32 	%f30, %f29, %f23, %f22;
	and.b32  	%r36, %r34, 2;
	setp.eq.s32 	%p8, %r36, 0;
	mov.f32 	%f31, 0f00000000;
	sub.f32 	%f32, %f31, %f30;
	selp.f32 	%f33, %f30, %f32, %p8;
	add.f32 	%f34, %f10, %f33;
	setp.neu.f32 	%p9, %f55, %f34;
	@%p9 bra 	$L__BB0_10;
	div.rn.f32 	%f35, %f12, 0fBF9D2BD4;
	add.f32 	%f36, %f35, 0f4776CED6;
	sub.f32 	%f37, %f11, %f36;
	abs.f32 	%f38, %f37;
	mul.f32 	%f39, %f38, 0f4038AA3B;
	ex2.approx.ftz.f32 	%f40, %f39;
	add.f32 	%f41, %f40, 0f3F800000;
	rcp.approx.ftz.f32 	%f42, %f41;
	fma.rn.f32 	%f43, %f42, 0fC0000000, 0f3F800000;
	setp.ge.f32 	%p10, %f38, 0f41102CB4;
	selp.f32 	%f44, 0f3F800000, %f43, %p10;
	copysign.f32 	%f45, %f37, %f44;
	mul.f32 	%f46, %f37, %f37;
	fma.rn.f32 	%f47, %f46, 0f3C80F082, 0fBD563CAE;
	fma.rn.f32 	%f48, %f47, %f46, 0f3E085941;
	fma.rn.f32 	%f49, %f48, %f46, 0fBEAAA9ED;
	fma.rn.f32 	%f50, %f49, %f46, 0f00000000;
	fma.rn.f32 	%f51, %f50, %f37, %f37;
	setp.ge.f32 	%p11, %f38, 0f3F19999A;
	selp.f32 	%f52, %f45, %f51, %p11;
	add.f32 	%f53, %f52, 0fF8090711;
	add.f32 	%f55, %f55, %f53;
$L__BB0_10:
	add.u64 	%rd18, %SP, 32;
	add.u64 	%rd19, %SPL, 32;
	cvt.f64.f32 	%fd3, %f55;
	st.local.f64 	[%rd19], %fd3;
	mov.u64 	%rd20, $str;
	cvta.global.u64 	%rd21, %rd20;
	{ // callseq 0, 0
	.param .b64 param0;
	st.param.b64 	[param0], %rd21;
	.param .b64 param1;
	st.param.b64 	[param1], %rd18;
	.param .b32 retval0;
	call.uni (retval0), 
	vprintf, 
	(
	param0, 
	param1
	);
	ld.param.b32 	%r37, [retval0];
	} // callseq 0
	ret;

}


// ===== COMPILED SASS (sm_100) =====

	.target	sm_100

	.elftype	@"ET_EXEC"


//--------------------- .note.nv.tkinfo           --------------------------
	.section	.note.nv.tkinfo,"",@"SHT_NOTE"
	.sectionflags	@"SHF_NOTE_NV_TKINFO"
	.tkinfo
        /*0018*/ 	.word	0x00000002
        /*0030*/ 	.string	""
        /*0030*/ 	.string	"ptxas"
        /*0030*/ 	.string	"Cuda compilation tools, release 13.0, V13.0.88"
        /*0030*/ 	.string	"Build cuda_13.0.r13.0/compiler.36424714_0"
        /*0030*/ 	.string	"-arch sm_100 -m 64 "



//--------------------- .note.nv.cuinfo           --------------------------
	.section	.note.nv.cuinfo,"",@"SHT_NOTE"
	.sectionflags	@"SHF_NOTE_NV_CUINFO"
        /*0018*/ 	.short	0x0002
        /*001a*/ 	.short	0x0064
        /*001c*/ 	.short	0x0082
	.zero		2


//--------------------- .nv.info                  --------------------------
	.section	.nv.info,"",@"SHT_CUDA_INFO"
	.align	4


	//----- nvinfo : EIATTR_REGCOUNT
	.align		4
        /*0000*/ 	.byte	0x04, 0x2f
        /*0002*/ 	.short	(.L_3 - .L_2)
	.align		4
.L_2:
        /*0004*/ 	.word	index@(_Z7computefffff)
        /*0008*/ 	.word	0x00000018


	//----- nvinfo : EIATTR_FRAME_SIZE
	.align		4
.L_3:
        /*000c*/ 	.byte	0x04, 0x11
        /*000e*/ 	.short	(.L_5 - .L_4)
	.align		4
.L_4:
        /*0010*/ 	.word	index@($__internal_0_$__cuda_sm3x_div_rn_noftz_f32_slowpath)
        /*0014*/ 	.word	0x00000028


	//----- nvinfo : EIATTR_FRAME_SIZE
	.align		4
.L_5:
        /*0018*/ 	.byte	0x04, 0x11
        /*001a*/ 	.short	(.L_7 - .L_6)
	.align		4
.L_6:
        /*001c*/ 	.word	index@(_Z7computefffff)
        /*0020*/ 	.word	0x00000028


	//----- nvinfo : EIATTR_MIN_STACK_SIZE
	.align		4
.L_7:
        /*0024*/ 	.byte	0x04, 0x12
        /*0026*/ 	.short	(.L_9 - .L_8)
	.align		4
.L_8:
        /*0028*/ 	.word	index@(_Z7computefffff)
        /*002c*/ 	.word	0x00000028
.L_9:


//--------------------- .nv.compat                --------------------------
	.section	.nv.compat,"",@"SHT_CUDA_COMPAT_INFO"
	.align	4
        /*0000*/ 	.byte	0x02, 0x09, 0x00, 0x00, 0x02, 0x02, 0x01, 0x00, 0x02, 0x05, 0x05, 0x00, 0x03, 0x07, 0x01, 0x01
        /*0010*/ 	.byte	0x02, 0x03, 0x00, 0x00, 0x02, 0x06, 0x01, 0x00, 0x04, 0x0b, 0x08, 0x00, 0x01, 0x00, 0x00, 0x00
        /*0020*/ 	.byte	0x00, 0x00, 0x00, 0x00


//--------------------- .nv.info._Z7computefffff  --------------------------
	.section	.nv.info._Z7computefffff,"",@"SHT_CUDA_INFO"
	.sectionflags	@""
	.align	4


	//----- nvinfo : EIATTR_CUDA_API_VERSION
	.align		4
        /*0000*/ 	.byte	0x04, 0x37
        /*0002*/ 	.short	(.L_11 - .L_10)
.L_10:
        /*0004*/ 	.word	0x00000082


	//----- nvinfo : EIATTR_KPARAM_INFO
	.align		4
.L_11:
        /*0008*/ 	.byte	0x04, 0x17
        /*000a*/ 	.short	(.L_13 - .L_12)
.L_12:
        /*000c*/ 	.word	0x00000000
        /*0010*/ 	.short	0x0004
        /*0012*/ 	.short	0x0010
        /*0014*/ 	.byte	0x00, 0xf0, 0x11, 0x00


	//----- nvinfo : EIATTR_KPARAM_INFO
	.align		4
.L_13:
        /*0018*/ 	.byte	0x04, 0x17
        /*001a*/ 	.short	(.L_15 - .L_14)
.L_14:
        /*001c*/ 	.word	0x00000000
        /*0020*/ 	.short	0x0003
        /*0022*/ 	.short	0x000c
        /*0024*/ 	.byte	0x00, 0xf0, 0x11, 0x00


	//----- nvinfo : EIATTR_KPARAM_INFO
	.align		4
.L_15:
        /*0028*/ 	.byte	0x04, 0x17
        /*002a*/ 	.short	(.L_17 - .L_16)
.L_16:
        /*002c*/ 	.word	0x00000000
        /*0030*/ 	.short	0x0002
        /*0032*/ 	.short	0x0008
        /*0034*/ 	.byte	0x00, 0xf0, 0x11, 0x00


	//----- nvinfo : EIATTR_KPARAM_INFO
	.align		4
.L_17:
        /*0038*/ 	.byte	0x04, 0x17
        /*003a*/ 	.short	(.L_19 - .L_18)
.L_18:
        /*003c*/ 	.word	0x00000000
        /*0040*/ 	.short	0x0001
        /*0042*/ 	.short	0x0004
        /*0044*/ 	.byte	0x00, 0xf0, 0x11, 0x00


	//----- nvinfo : EIATTR_KPARAM_INFO
	.align		4
.L_19:
        /*0048*/ 	.byte	0x04, 0x17
        /*004a*/ 	.short	(.L_21 - .L_20)
.L_20:
        /*004c*/ 	.word	0x00000000
        /*0050*/ 	.short	0x0000
        /*0052*/ 	.short	0x0000
        /*0054*/ 	.byte	0x00, 0xf0, 0x11, 0x00


	//----- nvinfo : EIATTR_SPARSE_MMA_MASK
	.align		4
.L_21:
        /*0058*/ 	.byte	0x03, 0x50
        /*005a*/ 	.short	0x0000


	//----- nvinfo : EIATTR_MAXREG_COUNT
	.align		4
        /*005c*/ 	.byte	0x03, 0x1b
        /*005e*/ 	.short	0x00ff


	//----- nvinfo : EIATTR_EXTERNS
	.align		4
        /*0060*/ 	.byte	0x04, 0x0f
        /*0062*/ 	.short	(.L_23 - .L_22)


	//   ....[0]....
	.align		4
.L_22:
        /*0064*/ 	.word	index@(vprintf)


	//----- nvinfo : EIATTR_MERCURY_ISA_VERSION
	.align		4
.L_23:
        /*0068*/ 	.byte	0x03, 0x5f
        /*006a*/ 	.short	0x0101


	//----- nvinfo : EIATTR_VRC_CTA_INIT_COUNT
	.align		4
        /*006c*/ 	.byte	0x02, 0x4a
	.zero		1
	.zero		1


	//----- nvinfo : EIATTR_SYSCALL_OFFSETS
	.align		4
        /*0070*/ 	.byte	0x04, 0x46
        /*0072*/ 	.short	(.L_25 - .L_24)


	//   ....[0]....
.L_24:
        /*0074*/ 	.word	0x000008e0


	//----- nvinfo : EIATTR_EXIT_INSTR_OFFSETS
	.align		4
.L_25:
        /*0078*/ 	.byte	0x04, 0x1c
        /*007a*/ 	.short	(.L_27 - .L_26)


	//   ....[0]....
.L_26:
        /*007c*/ 	.word	0x000008f0


	//----- nvinfo : EIATTR_CRS_STACK_SIZE
	.align		4
.L_27:
        /*0080*/ 	.byte	0x04, 0x1e
        /*0082*/ 	.short	(.L_29 - .L_28)
.L_28:
        /*0084*/ 	.word	0x00000000


	//----- nvinfo : EIATTR_CBANK_PARAM_SIZE
	.align		4
.L_29:
        /*0088*/ 	.byte	0x03, 0x19
        /*008a*/ 	.short	0x0014


	//----- nvinfo : EIATTR_PARAM_CBANK
	.align		4
        /*008c*/ 	.byte	0x04, 0x0a
        /*008e*/ 	.short	(.L_31 - .L_30)
	.align		4
.L_30:
        /*0090*/ 	.word	index@(.nv.constant0._Z7computefffff)
        /*0094*/ 	.short	0x0380
        /*0096*/ 	.short	0x0014


	//----- nvinfo : EIATTR_SW_WAR
	.align		4
.L_31:
        /*0098*/ 	.byte	0x04, 0x36
        /*009a*/ 	.short	(.L_33 - .L_32)
.L_32:
        /*009c*/ 	.word	0x00000008
.L_33:


//--------------------- .nv.callgraph             --------------------------
	.section	.nv.callgraph,"",@"SHT_CUDA_CALLGRAPH"
	.align	4
	.sectionentsize	8
	.align		4
        /*0000*/ 	.word	0x00000000
	.align		4
        /*0004*/ 	.word	0xffffffff
	.align		4
        /*0008*/ 	.word	index@(_Z7computefffff)
	.align		4
        /*000c*/ 	.word	index@(vprintf)
	.align		4
        /*0010*/ 	.word	0x00000000
	.align		4
        /*0014*/ 	.word	0xfffffffe
	.align		4
        /*0018*/ 	.word	0x00000000
	.align		4
        /*001c*/ 	.word	0xfffffffd
	.align		4
        /*0020*/ 	.word	0x00000000
	.align		4
        /*0024*/ 	.word	0xfffffffc


//--------------------- .nv.constant4             --------------------------
	.section	.nv.constant4,"a",@progbits
	.align	8
	.align		8
.nv.constant4:
        /*0000*/ 	.dword	vprintf
	.align		8
        /*0008*/ 	.dword	$str
	.align		8
        /*0010*/ 	.dword	__cudart_i2opi_f


//--------------------- .text._Z7computefffff     --------------------------
	.section	.text._Z7computefffff,"ax",@progbits
	.align	128
        .global         _Z7computefffff
        .type           _Z7computefffff,@function
        .size           _Z7computefffff,(.L_x_15 - _Z7computefffff)
        .other          _Z7computefffff,@"STO_CUDA_ENTRY STV_DEFAULT"
_Z7computefffff:
.text._Z7computefffff:
[----:B------:R-:W0:Y:S08]  /*0000*/  LDC R1, c[0x0][0x37c] ;  /* 0x0000df00ff017b82 */ /* 0x000e300000000800 */
[----:B------:R-:W1:Y:S01]  /*0010*/  LDC R7, c[0x0][0x388] ;  /* 0x0000e200ff077b82 */ /* 0x000e620000000800 */
[----:B------:R-:W2:Y:S01]  /*0020*/  LDCU UR4, c[0x0][0x380] ;  /* 0x00007000ff0477ac */ /* 0x000ea20008000800 */
[----:B0-----:R-:W-:Y:S01]  /*0030*/  VIADD R1, R1, 0xffffffd8 ;  /* 0xffffffd801017836 */ /* 0x001fe20000000000 */
[----:B------:R-:W0:Y:S05]  /*0040*/  LDCU UR5, c[0x0][0x2fc] ;  /* 0x00005f80ff0577ac */ /* 0x000e2a0008000800 */
[----:B------:R-:W3:Y:S01]  /*0050*/  LDC R6, c[0x0][0x2f8] ;  /* 0x0000be00ff067b82 */ /* 0x000ee20000000800 */
[----:B-1----:R-:W-:-:S04]  /*0060*/  FADD R7, R7, -1.69620008881682348808e+35 ;  /* 0xfa02aba607077421 */ /* 0x002fc80000000000 */
[C---:B------:R-:W-:Y:S01]  /*0070*/  FMUL R2, R7.reuse, 0.63661974668502807617 ;  /* 0x3f22f98307027820 */ /* 0x040fe20000400000 */
[----:B------:R-:W-:-:S05]  /*0080*/  FSETP.GE.AND P0, PT, |R7|, 105615, PT ;  /* 0x47ce47800700780b */ /* 0x000fca0003f06200 */
[----:B------:R-:W1:Y:S02]  /*0090*/  F2I.NTZ R2, R2 ;  /* 0x0000000200027305 */ /* 0x000e640000203100 */
[----:B-1----:R-:W-:-:S05]  /*00a0*/  I2FP.F32.S32 R0, R2 ;  /* 0x0000000200007245 */ /* 0x002fca0000201400 */
[----:B------:R-:W-:-:S04]  /*00b0*/  FFMA R3, R0, -1.5707962512969970703, R7 ;  /* 0xbfc90fda00037823 */ /* 0x000fc80000000007 */
[----:B------:R-:W-:-:S04]  /*00c0*/  FFMA R3, R0, -7.5497894158615963534e-08, R3 ;  /* 0xb3a2216800037823 */ /* 0x000fc80000000003 */
[----:B------:R-:W-:Y:S01]  /*00d0*/  FFMA R3, R0, -5.3903029534742383927e-15, R3 ;  /* 0xa7c234c500037823 */ /* 0x000fe20000000003 */
[----:B--2---:R-:W-:Y:S01]  /*00e0*/  IMAD.U32 R0, RZ, RZ, UR4 ;  /* 0x00000004ff007e24 */ /* 0x004fe2000f8e00ff */
[----:B0-----:R-:W-:Y:S06]  /*00f0*/  @!P0 BRA `(.L_x_0) ;  /* 0x0000000000e08947 */ /* 0x001fec0003800000 */
[----:B------:R-:W-:-:S13]  /*0100*/  FSETP.NEU.AND P0, PT, |R7|, +INF , PT ;  /* 0x7f8000000700780b */ /* 0x000fda0003f0d200 */
[----:B------:R-:W-:Y:S01]  /*0110*/  @!P0 FMUL R3, RZ, R7 ;  /* 0x00000007ff038220 */ /* 0x000fe20000400000 */
[----:B------:R-:W-:Y:S01]  /*0120*/  @!P0 IMAD.MOV.U32 R2, RZ, RZ, RZ ;  /* 0x000000ffff028224 */ /* 0x000fe200078e00ff */
[----:B------:R-:W-:Y:S06]  /*0130*/  @!P0 BRA `(.L_x_0) ;  /* 0x0000000000d08947 */ /* 0x000fec0003800000 */
[----:B------:R-:W-:Y:S02]  /*0140*/  IMAD.SHL.U32 R3, R7, 0x100, RZ ;  /* 0x0000010007037824 */ /* 0x000fe400078e00ff */
[----:B------:R-:W-:Y:S02]  /*0150*/  HFMA2 R13, -RZ, RZ, 0, 0 ;  /* 0x00000000ff0d7431 */ /* 0x000fe400000001ff */
[----:B------:R-:W-:Y:S01]  /*0160*/  IMAD.MOV.U32 R8, RZ, RZ, RZ ;  /* 0x000000ffff087224 */ /* 0x000fe200078e00ff */
[----:B------:R-:W0:Y:S01]  /*0170*/  LDCU.64 UR6, c[0x0][0x358] ;  /* 0x00006b00ff0677ac */ /* 0x000e220008000a00 */
[----:B------:R-:W-:Y:S01]  /*0180*/  IMAD.MOV.U32 R2, RZ, RZ, R1 ;  /* 0x000000ffff027224 */ /* 0x000fe200078e0001 */
[----:B------:R-:W-:Y:S01]  /*0190*/  LOP3.LUT R3, R3, 0x80000000, RZ, 0xfc, !PT ;  /* 0x8000000003037812 */ /* 0x000fe200078efcff */
[----:B------:R-:W1:Y:S01]  /*01a0*/  LDCU.64 UR8, c[0x4][0x10] ;  /* 0x01000200ff0877ac */ /* 0x000e620008000a00 */
[----:B------:R-:W-:-:S05]  /*01b0*/  UMOV UR4, URZ ;  /* 0x000000ff00047c82 */ /* 0x000fca0008000000 */
.L_x_1:
[----:B-1----:R-:W-:Y:S02]  /*01c0*/  IMAD.U32 R10, RZ, RZ, UR8 ;  /* 0x00000008ff0a7e24 */ /* 0x002fe4000f8e00ff */
[----:B------:R-:W-:-:S05]  /*01d0*/  IMAD.U32 R11, RZ, RZ, UR9 ;  /* 0x00000009ff0b7e24 */ /* 0x000fca000f8e00ff */
[----:B0-----:R-:W2:Y:S01]  /*01e0*/  LDG.E.CONSTANT R4, desc[UR6][R10.64] ;  /* 0x000000060a047981 */ /* 0x001ea2000c1e9900 */
[----:B------:R-:W-:Y:S02]  /*01f0*/  UIADD3 UR8, UP0, UPT, UR8, 0x4, URZ ;  /* 0x0000000408087890 */ /* 0x000fe4000ff1e0ff */
[----:B------:R-:W-:Y:S02]  /*0200*/  UIADD3 UR4, UPT, UPT, UR4, 0x1, URZ ;  /* 0x0000000104047890 */ /* 0x000fe4000fffe0ff */
[----:B------:R-:W-:Y:S02]  /*0210*/  UIADD3.X UR9, UPT, UPT, URZ, UR9, URZ, UP0, !UPT ;  /* 0x00000009ff097290 */ /* 0x000fe400087fe4ff */
[----:B------:R-:W-:Y:S01]  /*0220*/  UISETP.NE.AND UP0, UPT, UR4, 0x6, UPT ;  /* 0x000000060400788c */ /* 0x000fe2000bf05270 */
[----:B--2---:R-:W-:-:S03]  /*0230*/  IMAD.WIDE.U32 R4, R4, R3, RZ ;  /* 0x0000000304047225 */ /* 0x004fc600078e00ff */
[----:B------:R-:W-:-:S05]  /*0240*/  IADD3 R9, P0, PT, R4, R8, RZ ;  /* 0x0000000804097210 */ /* 0x000fca0007f1e0ff */
[----:B------:R0:W-:Y:S01]  /*0250*/  STL [R2], R9 ;  /* 0x0000000902007387 */ /* 0x0001e20000100800 */
[----:B------:R-:W-:Y:S02]  /*0260*/  IMAD.X R8, R5, 0x1, R13, P0 ;  /* 0x0000000105087824 */ /* 0x000fe400000e060d */
[----:B0-----:R-:W-:Y:S01]  /*0270*/  VIADD R2, R2, 0x4 ;  /* 0x0000000402027836 */ /* 0x001fe20000000000 */
[----:B------:R-:W-:Y:S06]  /*0280*/  BRA.U UP0, `(.L_x_1) ;  /* 0xfffffffd00cc7547 */ /* 0x000fec000b83ffff */
[----:B------:R-:W-:Y:S01]  /*0290*/  SHF.R.U32.HI R9, RZ, 0x17, R7 ;  /* 0x00000017ff097819 */ /* 0x000fe20000011607 */
[----:B------:R0:W-:Y:S03]  /*02a0*/  STL [R1+0x18], R8 ;  /* 0x0000180801007387 */ /* 0x0001e60000100800 */
[C---:B------:R-:W-:Y:S02]  /*02b0*/  LOP3.LUT R2, R9.reuse, 0xe0, RZ, 0xc0, !PT ;  /* 0x000000e009027812 */ /* 0x040fe400078ec0ff */
[----:B------:R-:W-:Y:S02]  /*02c0*/  LOP3.LUT P0, RZ, R9, 0x1f, RZ, 0xc0, !PT ;  /* 0x0000001f09ff7812 */ /* 0x000fe4000780c0ff */
[----:B------:R-:W-:-:S04]  /*02d0*/  IADD3 R2, PT, PT, R2, -0x80, RZ ;  /* 0xffffff8002027810 */ /* 0x000fc80007ffe0ff */
[----:B------:R-:W-:-:S05]  /*02e0*/  SHF.R.U32.HI R2, RZ, 0x5, R2 ;  /* 0x00000005ff027819 */ /* 0x000fca0000011602 */
[----:B------:R-:W-:-:S05]  /*02f0*/  IMAD R10, R2, -0x4, R1 ;  /* 0xfffffffc020a7824 */ /* 0x000fca00078e0201 */
[----:B------:R-:W2:Y:S04]  /*0300*/  LDL R3, [R10+0x18] ;  /* 0x000018000a037983 */ /* 0x000ea80000100800 */
[----:B------:R-:W2:Y:S04]  /*0310*/  LDL R4, [R10+0x14] ;  /* 0x000014000a047983 */ /* 0x000ea80000100800 */
[----:B------:R-:W4:Y:S01]  /*0320*/  @P0 LDL R5, [R10+0x10] ;  /* 0x000010000a050983 */ /* 0x000f220000100800 */
[----:B------:R-:W-:Y:S01]  /*0330*/  LOP3.LUT R2, R9, 0x1f, RZ, 0xc0, !PT ;  /* 0x0000001f09027812 */ /* 0x000fe200078ec0ff */
[----:B------:R-:W-:Y:S01]  /*0340*/  UMOV UR6, 0x54442d19 ;  /* 0x54442d1900067882 */ /* 0x000fe20000000000 */
[----:B------:R-:W-:-:S02]  /*0350*/  UMOV UR7, 0x3bf921fb ;  /* 0x3bf921fb00077882 */ /* 0x000fc40000000000 */
[-C--:B--2---:R-:W-:Y:S02]  /*0360*/  @P0 SHF.L.W.U32.HI R3, R4, R2.reuse, R3 ;  /* 0x0000000204030219 */ /* 0x084fe40000010e03 */
[----:B----4-:R-:W-:Y:S02]  /*0370*/  @P0 SHF.L.W.U32.HI R4, R5, R2, R4 ;  /* 0x0000000205040219 */ /* 0x010fe40000010e04 */
[----:B------:R-:W-:Y:S02]  /*0380*/  ISETP.GE.AND P0, PT, R7, RZ, PT ;  /* 0x000000ff0700720c */ /* 0x000fe40003f06270 */
[C-C-:B------:R-:W-:Y:S01]  /*0390*/  SHF.L.W.U32.HI R2, R4.reuse, 0x2, R3.reuse ;  /* 0x0000000204027819 */ /* 0x140fe20000010e03 */
[----:B------:R-:W-:Y:S01]  /*03a0*/  IMAD.SHL.U32 R4, R4, 0x4, RZ ;  /* 0x0000000404047824 */ /* 0x000fe200078e00ff */
[----:B------:R-:W-:Y:S02]  /*03b0*/  SHF.R.U32.HI R3, RZ, 0x1e, R3 ;  /* 0x0000001eff037819 */ /* 0x000fe40000011603 */
[----:B------:R-:W-:-:S02]  /*03c0*/  SHF.R.S32.HI R5, RZ, 0x1f, R2 ;  /* 0x0000001fff057819 */ /* 0x000fc40000011402 */
[C---:B------:R-:W-:Y:S02]  /*03d0*/  LOP3.LUT R7, R2.reuse, R7, RZ, 0x3c, !PT ;  /* 0x0000000702077212 */ /* 0x040fe400078e3cff */
[C---:B------:R-:W-:Y:S02]  /*03e0*/  LOP3.LUT R4, R5.reuse, R4, RZ, 0x3c, !PT ;  /* 0x0000000405047212 */ /* 0x040fe400078e3cff */
[----:B------:R-:W-:Y:S02]  /*03f0*/  LOP3.LUT R5, R5, R2, RZ, 0x3c, !PT ;  /* 0x0000000205057212 */ /* 0x000fe400078e3cff */
[----:B------:R-:W-:Y:S02]  /*0400*/  LEA.HI R2, R2, R3, RZ, 0x1 ;  /* 0x0000000302027211 */ /* 0x000fe400078f08ff */
[----:B------:R-:W-:Y:S02]  /*0410*/  ISETP.GE.AND P1, PT, R7, RZ, PT ;  /* 0x000000ff0700720c */ /* 0x000fe40003f26270 */
[----:B------:R-:W0:Y:S01]  /*0420*/  I2F.F64.S64 R4, R4 ;  /* 0x0000000400047312 */ /* 0x000e220000301c00 */
[----:B------:R-:W-:-:S04]  /*0430*/  IMAD.MOV R3, RZ, RZ, -R2 ;  /* 0x000000ffff037224 */ /* 0x000fc800078e0a02 */
[----:B------:R-:W-:Y:S01]  /*0440*/  @!P0 IMAD.MOV.U32 R2, RZ, RZ, R3 ;  /* 0x000000ffff028224 */ /* 0x000fe200078e0003 */
[----:B0-----:R-:W-:-:S10]  /*0450*/  DMUL R8, R4, UR6 ;  /* 0x0000000604087c28 */ /* 0x001fd40008000000 */
[----:B------:R-:W0:Y:S02]  /*0460*/  F2F.F32.F64 R8, R8 ;  /* 0x0000000800087310 */ /* 0x000e240000301000 */
[----:B0-----:R-:W-:-:S07]  /*0470*/  FSEL R3, -R8, R8, !P1 ;  /* 0x0000000808037208 */ /* 0x001fce0004800100 */
.L_x_0:
[----:B------:R-:W-:Y:S02]  /*0480*/  IMAD.MOV.U32 R4, RZ, RZ, 0x37cbac00 ;  /* 0x37cbac00ff047424 */ /* 0x000fe400078e00ff */
[----:B------:R-:W-:Y:S01]  /*0490*/  FMUL R5, R3, R3 ;  /* 0x0000000303057220 */ /* 0x000fe20000400000 */
[C---:B------:R-:W-:Y:S01]  /*04a0*/  LOP3.LUT R7, R2.reuse, 0x1, RZ, 0xc0, !PT ;  /* 0x0000000102077812 */ /* 0x040fe200078ec0ff */
[----:B------:R-:W-:Y:S01]  /*04b0*/  VIADD R2, R2, 0x1 ;  /* 0x0000000102027836 */ /* 0x000fe20000000000 */
[----:B------:R-:W-:Y:S01]  /*04c0*/  MOV R8, 0x3c0885e4 ;  /* 0x3c0885e400087802 */ /* 0x000fe20000000f00 */
[----:B------:R-:W-:Y:S01]  /*04d0*/  FFMA R4, R5, R4, -0.0013887860113754868507 ;  /* 0xbab607ed05047423 */ /* 0x000fe20000000004 */
[----:B------:R-:W-:Y:S01]  /*04e0*/  ISETP.NE.U32.AND P0, PT, R7, 0x1, PT ;  /* 0x000000010700780c */ /* 0x000fe20003f05070 */
[----:B------:R-:W-:Y:S01]  /*04f0*/  IMAD.MOV.U32 R7, RZ, RZ, 0x3e2aaaa8 ;  /* 0x3e2aaaa8ff077424 */ /* 0x000fe200078e00ff */
[----:B------:R-:W-:Y:S01]  /*0500*/  LOP3.LUT P1, RZ, R2, 0x2, RZ, 0xc0, !PT ;  /* 0x0000000202ff7812 */ /* 0x000fe2000782c0ff */
[----:B------:R-:W0:Y:S01]  /*0510*/  LDCU.64 UR6, c[0x0][0x380] ;  /* 0x00007000ff0677ac */ /* 0x000e220008000a00 */
[----:B------:R-:W-:Y:S01]  /*0520*/  FSEL R4, R4, -0.00019574658654164522886, P0 ;  /* 0xb94d415304047808 */ /* 0x000fe20000000000 */
[----:B------:R-:W-:Y:S01]  /*0530*/  BSSY.RECONVERGENT B0, `(.L_x_2) ;  /* 0x0000030000007945 */ /* 0x000fe20003800200 */
[----:B------:R-:W-:-:S02]  /*0540*/  FSEL R8, R8, 0.041666727513074874878, !P0 ;  /* 0x3d2aaabb08087808 */ /* 0x000fc40004000000 */
[----:B------:R-:W-:-:S03]  /*0550*/  FSEL R2, R3, 1, !P0 ;  /* 0x3f80000003027808 */ /* 0x000fc60004000000 */
[----:B------:R-:W-:Y:S01]  /*0560*/  FFMA R4, R5, R4, R8 ;  /* 0x0000000405047223 */ /* 0x000fe20000000008 */
[----:B------:R-:W-:-:S05]  /*0570*/  FSEL R8, -R7, -0.4999999701976776123, !P0 ;  /* 0xbeffffff07087808 */ /* 0x000fca0004000100 */
[C---:B------:R-:W-:Y:S01]  /*0580*/  FFMA R4, R5.reuse, R4, R8 ;  /* 0x0000000405047223 */ /* 0x040fe20000000008 */
[----:B------:R-:W-:-:S04]  /*0590*/  FFMA R5, R5, R2, RZ ;  /* 0x0000000205057223 */ /* 0x000fc800000000ff */
[----:B------:R-:W-:-:S04]  /*05a0*/  FFMA R2, R5, R4, R2 ;  /* 0x0000000405027223 */ /* 0x000fc80000000002 */
[----:B------:R-:W-:-:S04]  /*05b0*/  @P1 FADD R2, RZ, -R2 ;  /* 0x80000002ff021221 */ /* 0x000fc80000000000 */
[----:B0-----:R-:W-:-:S05]  /*05c0*/  FADD R2, R2, UR7 ;  /* 0x0000000702027e21 */ /* 0x001fca0008000000 */
[----:B------:R-:W-:-:S13]  /*05d0*/  FSETP.NEU.AND P0, PT, R2, UR6, PT ;  /* 0x0000000602007c0b */ /* 0x000fda000bf0d000 */
[----:B------:R-:W-:Y:S05]  /*05e0*/  @P0 BRA `(.L_x_3) ;  /* 0x0000000000900947 */ /* 0x000fea0003800000 */
[----:B------:R-:W0:Y:S01]  /*05f0*/  LDC R4, c[0x0][0x390] ;  /* 0x0000e400ff047b82 */ /* 0x000e220000000800 */
[----:B------:R-:W-:Y:S02]  /*0600*/  IMAD.MOV.U32 R3, RZ, RZ, 0x3f507c6c ;  /* 0x3f507c6cff037424 */ /* 0x000fe400078e00ff */
[----:B------:R-:W-:-:S04]  /*0610*/  IMAD.MOV.U32 R0, RZ, RZ, 0x3f9d2bd4 ;  /* 0x3f9d2bd4ff007424 */ /* 0x000fc800078e00ff */
[----:B------:R-:W-:-:S04]  /*0620*/  FFMA R0, -R3, R0, 1 ;  /* 0x3f80000003007423 */ /* 0x000fc80000000100 */
[----:B------:R-:W-:Y:S01]  /*0630*/  FFMA R0, R0, -R3, -0.81439852714538574219 ;  /* 0xbf507c6c00007423 */ /* 0x000fe20000000803 */
[----:B0-----:R-:W0:Y:S03]  /*0640*/  FCHK P0, R4, -1.2279000282287597656 ;  /* 0xbf9d2bd404007902 */ /* 0x001e260000000000 */
[----:B------:R-:W-:-:S04]  /*0650*/  FFMA R3, R0, R4, RZ ;  /* 0x0000000400037223 */ /* 0x000fc800000000ff */
[----:B------:R-:W-:-:S04]  /*0660*/  FFMA R2, R3, 1.2279000282287597656, R4 ;  /* 0x3f9d2bd403027823 */ /* 0x000fc80000000004 */
[----:B------:R-:W-:Y:S01]  /*0670*/  FFMA R0, R0, R2, R3 ;  /* 0x0000000200007223 */ /* 0x000fe20000000003 */
[----:B0-----:R-:W-:Y:S06]  /*0680*/  @!P0 BRA `(.L_x_4) ;  /* 0x00000000000c8947 */ /* 0x001fec0003800000 */
[----:B------:R-:W-:-:S07]  /*0690*/  MOV R2, 0x6b0 ;  /* 0x000006b000027802 */ /* 0x000fce0000000f00 */
[----:B---3--:R-:W-:Y:S05]  /*06a0*/  CALL.REL.NOINC `($__internal_0_$__cuda_sm3x_div_rn_noftz_f32_slowpath) ;  /* 0x0000000000947944 */ /* 0x008fea0003c00000 */
[----:B------:R-:W-:-:S07]  /*06b0*/  MOV R0, R4 ;  /* 0x0000000400007202 */ /* 0x000fce0000000f00 */
.L_x_4:
[----:B------:R-:W0:Y:S01]  /*06c0*/  LDCU UR4, c[0x0][0x38c] ;  /* 0x00007180ff0477ac */ /* 0x000e220008000800 */
[----:B------:R-:W-:Y:S01]  /*06d0*/  FADD R0, R0, 63182.8359375 ;  /* 0x4776ced600007421 */ /* 0x000fe20000000000 */
[----:B------:R-:W-:Y:S02]  /*06e0*/  IMAD.MOV.U32 R8, RZ, RZ, 0x3c80f082 ;  /* 0x3c80f082ff087424 */ /* 0x000fe400078e00ff */
[----:B------:R-:W-:Y:S02]  /*06f0*/  IMAD.MOV.U32 R4, RZ, RZ, 0x3f800000 ;  /* 0x3f800000ff047424 */ /* 0x000fe400078e00ff */
[----:B0-----:R-:W-:Y:S01]  /*0700*/  FADD R2, -R0, UR4 ;  /* 0x0000000400027e21 */ /* 0x001fe20008000100 */
[----:B------:R-:W0:Y:S03]  /*0710*/  LDCU UR4, c[0x0][0x380] ;  /* 0x00007000ff0477ac */ /* 0x000e260008000800 */
[C---:B------:R-:W-:Y:S01]  /*0720*/  FMUL R0, |R2|.reuse, 2.8853900432586669922 ;  /* 0x4038aa3b02007820 */ /* 0x040fe20000400200 */
[C---:B------:R-:W-:Y:S01]  /*0730*/  FMUL R7, R2.reuse, R2 ;  /* 0x0000000202077220 */ /* 0x040fe20000400000 */
[----:B------:R-:W-:-:S02]  /*0740*/  FSETP.GE.AND P1, PT, |R2|, 0.60000002384185791016, PT ;  /* 0x3f19999a0200780b */ /* 0x000fc40003f26200 */
[----:B------:R-:W-:Y:S01]  /*0750*/  FSETP.GE.AND P0, PT, |R2|, 9.010913848876953125, PT ;  /* 0x41102cb40200780b */ /* 0x000fe20003f06200 */
[C---:B------:R-:W-:Y:S01]  /*0760*/  FFMA R8, R7.reuse, R8, -0.052303962409496307373 ;  /* 0xbd563cae07087423 */ /* 0x040fe20000000008 */
[----:B------:R-:W1:Y:S03]  /*0770*/  MUFU.EX2 R0, R0 ;  /* 0x0000000000007308 */ /* 0x000e660000000800 */
[----:B------:R-:W-:Y:S01]  /*0780*/  FFMA R8, R7, R8, 0.1331529766321182251 ;  /* 0x3e08594107087423 */ /* 0x000fe20000000008 */
[----:B-1----:R-:W-:-:S03]  /*0790*/  FADD R3, R0, 1 ;  /* 0x3f80000000037421 */ /* 0x002fc60000000000 */
[----:B------:R-:W-:-:S04]  /*07a0*/  FFMA R0, R7, R8, -0.33332768082618713379 ;  /* 0xbeaaa9ed07007423 */ /* 0x000fc80000000008 */
[----:B------:R-:W-:Y:S01]  /*07b0*/  FFMA R7, R7, R0, RZ ;  /* 0x0000000007077223 */ /* 0x000fe200000000ff */
[----:B------:R-:W1:Y:S02]  /*07c0*/  MUFU.RCP R3, R3 ;  /* 0x0000000300037308 */ /* 0x000e640000001000 */
[----:B-1----:R-:W-:-:S05]  /*07d0*/  FFMA R4, R3, -2, R4 ;  /* 0xc000000003047823 */ /* 0x002fca0000000004 */
[----:B------:R-:W-:-:S04]  /*07e0*/  FSEL R5, R4, 1, !P0 ;  /* 0x3f80000004057808 */ /* 0x000fc80004000000 */
[--C-:B------:R-:W-:Y:S01]  /*07f0*/  LOP3.LUT R5, R5, 0x80000000, R2.reuse, 0xb8, !PT ;  /* 0x8000000005057812 */ /* 0x100fe200078eb802 */
[----:B------:R-:W-:-:S04]  /*0800*/  @!P1 FFMA R5, R2, R7, R2 ;  /* 0x0000000702059223 */ /* 0x000fc80000000002 */
[----:B------:R-:W-:-:S04]  /*0810*/  FADD R5, R5, -1.11169998963321826452e+34 ;  /* 0xf809071105057421 */ /* 0x000fc80000000000 */
[----:B0-----:R-:W-:-:S07]  /*0820*/  FADD R0, R5, UR4 ;  /* 0x0000000405007e21 */ /* 0x001fce0008000000 */
.L_x_3:
[----:B------:R-:W-:Y:S05]  /*0830*/  BSYNC.RECONVERGENT B0 ;  /* 0x0000000000007941 */ /* 0x000fea0003800200 */
.L_x_2:
[----:B------:R-:W0:Y:S01]  /*0840*/  F2F.F64.F32 R2, R0 ;  /* 0x0000000000027310 */ /* 0x000e220000201800 */
[----:B------:R-:W-:Y:S01]  /*0850*/  MOV R8, 0x0 ;  /* 0x0000000000087802 */ /* 0x000fe20000000f00 */
[----:B------:R-:W1:Y:S01]  /*0860*/  LDCU.64 UR6, c[0x4][0x8] ;  /* 0x01000100ff0677ac */ /* 0x000e620008000a00 */
[----:B---3--:R-:W-:-:S04]  /*0870*/  IADD3 R6, P0, P1, R1, 0x20, R6 ;  /* 0x0000002001067810 */ /* 0x008fc8000791e006 */
[----:B------:R-:W2:Y:S01]  /*0880*/  LDC.64 R8, c[0x4][R8] ;  /* 0x0100000008087b82 */ /* 0x000ea20000000a00 */
[----:B------:R-:W-:Y:S01]  /*0890*/  IADD3.X R7, PT, PT, RZ, UR5, RZ, P0, P1 ;  /* 0x00000005ff077c10 */ /* 0x000fe200087e24ff */
[----:B0-----:R0:W-:Y:S01]  /*08a0*/  STL.64 [R1+0x20], R2 ;  /* 0x0000200201007387 */ /* 0x0011e20000100a00 */
[----:B-1----:R-:W-:Y:S02]  /*08b0*/  IMAD.U32 R4, RZ, RZ, UR6 ;  /* 0x00000006ff047e24 */ /* 0x002fe4000f8e00ff */
[----:B------:R-:W-:-:S07]  /*08c0*/  IMAD.U32 R5, RZ, RZ, UR7 ;  /* 0x00000007ff057e24 */ /* 0x000fce000f8e00ff */
[----:B------:R-:W-:-:S07]  /*08d0*/  LEPC R20, `(.L_x_5) ;  /* 0x000000001014794e */ /* 0x000fce0000000000 */
[----:B0-2---:R-:W-:Y:S05]  /*08e0*/  CALL.ABS.NOINC R8 ;  /* 0x0000000008007343 */ /* 0x005fea0003c00000 */
.L_x_5:
[----:B------:R-:W-:Y:S05]  /*08f0*/  EXIT ;  /* 0x000000000000794d */ /* 0x000fea0003800000 */
        .weak           $__internal_0_$__cuda_sm3x_div_rn_noftz_f32_slowpath
        .type           $__internal_0_$__cuda_sm3x_div_rn_noftz_f32_slowpath,@function
        .size           $__internal_0_$__cuda_sm3x_div_rn_noftz_f32_slowpath,(.L_x_15 - $__internal_0_$__cuda_sm3x_div_rn_noftz_f32_slowpath)
$__internal_0_$__cuda_sm3x_div_rn_noftz_f32_slowpath:
[----:B------:R-:W0:Y:S08]  /*0900*/  LDC R0, c[0x0][0x390] ;  /* 0x0000e400ff007b82 */ /* 0x000e300000000800 */
[----:B------:R-:W1:Y:S01]  /*0910*/  LDC R4, c[0x0][0x390] ;  /* 0x0000e400ff047b82 */ /* 0x000e620000000800 */
[----:B0-----:R-:W-:-:S04]  /*0920*/  SHF.R.U32.HI R3, RZ, 0x17, R0 ;  /* 0x00000017ff037819 */ /* 0x001fc80000011600 */
[----:B------:R-:W-:-:S04]  /*0930*/  LOP3.LUT R3, R3, 0xff, RZ, 0xc0, !PT ;  /* 0x000000ff03037812 */ /* 0x000fc800078ec0ff */
[----:B------:R-:W-:-:S04]  /*0940*/  IADD3 R7, PT, PT, R3, -0x1, RZ ;  /* 0xffffffff03077810 */ /* 0x000fc80007ffe0ff */
[----:B------:R-:W-:-:S13]  /*0950*/  ISETP.GT.U32.OR P0, PT, R7, 0xfd, !PT ;  /* 0x000000fd0700780c */ /* 0x000fda0007f04470 */
[----:B------:R-:W-:Y:S01]  /*0960*/  @!P0 IMAD.MOV.U32 R5, RZ, RZ, RZ ;  /* 0x000000ffff058224 */ /* 0x000fe200078e00ff */
[----:B-1----:R-:W-:Y:S06]  /*0970*/  @!P0 BRA `(.L_x_6) ;  /* 0x00000000003c8947 */ /* 0x002fec0003800000 */
[----:B------:R-:W-:-:S13]  /*0980*/  FSETP.GTU.FTZ.AND P0, PT, |R0|, +INF , PT ;  /* 0x7f8000000000780b */ /* 0x000fda0003f1c200 */
[----:B------:R-:W-:Y:S05]  /*0990*/  @P0 BRA `(.L_x_7) ;  /* 0x0000000400240947 */ /* 0x000fea0003800000 */
[----:B------:R-:W-:-:S05]  /*09a0*/  IMAD.MOV.U32 R5, RZ, RZ, -0x4062d42c ;  /* 0xbf9d2bd4ff057424 */ /* 0x000fca00078e00ff */
[----:B------:R-:W-:-:S13]  /*09b0*/  LOP3.LUT P0, RZ, R5, 0x7fffffff, R4, 0xc8, !PT ;  /* 0x7fffffff05ff7812 */ /* 0x000fda000780c804 */
[----:B------:R-:W-:Y:S05]  /*09c0*/  @!P0 BRA `(.L_x_8) ;  /* 0x0000000400108947 */ /* 0x000fea0003800000 */
[----:B------:R-:W-:-:S13]  /*09d0*/  LOP3.LUT P0, RZ, R4, 0x7fffffff, RZ, 0xc0, !PT ;  /* 0x7fffffff04ff7812 */ /* 0x000fda000780c0ff */
[----:B------:R-:W-:Y:S05]  /*09e0*/  @!P0 BRA `(.L_x_9) ;  /* 0x0000000400008947 */ /* 0x000fea0003800000 */
[----:B------:R-:W-:Y:S02]  /*09f0*/  FSETP.NEU.FTZ.AND P0, PT, |R0|, +INF , PT ;  /* 0x7f8000000000780b */ /* 0x000fe40003f1d200 */
[----:B------:R-:W-:-:S04]  /*0a00*/  LOP3.LUT P1, RZ, R5, 0x7fffffff, RZ, 0xc0, !PT ;  /* 0x7fffffff05ff7812 */ /* 0x000fc8000782c0ff */
[----:B------:R-:W-:-:S13]  /*0a10*/  PLOP3.LUT P0, PT, P0, P1, PT, 0x2f, 0xf2 ;  /* 0x0000000000f2781c */ /* 0x000fda0000702577 */
[----:B------:R-:W-:Y:S05]  /*0a20*/  @P0 BRA `(.L_x_10) ;  /* 0x0000000000e40947 */ /* 0x000fea0003800000 */
[----:B------:R-:W-:-:S13]  /*0a30*/  ISETP.GE.AND P0, PT, R7, RZ, PT ;  /* 0x000000ff0700720c */ /* 0x000fda0003f06270 */
[----:B------:R-:W-:Y:S02]  /*0a40*/  @P0 IMAD.MOV.U32 R5, RZ, RZ, RZ ;  /* 0x000000ffff050224 */ /* 0x000fe400078e00ff */
[----:B------:R-:W-:Y:S01]  /*0a50*/  @!P0 FFMA R4, R0, 1.84467440737095516160e+19, RZ ;  /* 0x5f80000000048823 */ /* 0x000fe200000000ff */
[----:B------:R-:W-:-:S07]  /*0a60*/  @!P0 IMAD.MOV.U32 R5, RZ, RZ, -0x40 ;  /* 0xffffffc0ff058424 */ /* 0x000fce00078e00ff */
.L_x_6:
[----:B------:R-:W-:Y:S01]  /*0a70*/  UMOV UR4, 0xbf9d2bd4 ;  /* 0xbf9d2bd400047882 */ /* 0x000fe20000000000 */
[----:B------:R-:W-:Y:S01]  /*0a80*/  IADD3 R3, PT, PT, R3, -0x7f, RZ ;  /* 0xffffff8103037810 */ /* 0x000fe20007ffe0ff */
[----:B------:R-:W0:Y:S01]  /*0a90*/  MUFU.RCP R7, UR4 ;  /* 0x0000000400077d08 */ /* 0x000e220008001000 */
[----:B------:R-:W-:-:S03]  /*0aa0*/  FADD.FTZ R9, -RZ, -UR4 ;  /* 0x80000004ff097e21 */ /* 0x000fc60008010100 */
[C---:B------:R-:W-:Y:S02]  /*0ab0*/  IMAD R0, R3.reuse, -0x800000, R4 ;  /* 0xff80000003007824 */ /* 0x040fe400078e0204 */
[----:B------:R-:W-:Y:S02]  /*0ac0*/  IMAD.IADD R5, R3, 0x1, R5 ;  /* 0x0000000103057824 */ /* 0x000fe400078e0205 */
[----:B0-----:R-:W-:-:S04]  /*0ad0*/  FFMA R8, R7, R9, 1 ;  /* 0x3f80000007087423 */ /* 0x001fc80000000009 */
[----:B------:R-:W-:-:S04]  /*0ae0*/  FFMA R7, R7, R8, R7 ;  /* 0x0000000807077223 */ /* 0x000fc80000000007 */
[----:B------:R-:W-:-:S04]  /*0af0*/  FFMA R4, R0, R7, RZ ;  /* 0x0000000700047223 */ /* 0x000fc800000000ff */
[----:B------:R-:W-:-:S04]  /*0b00*/  FFMA R8, R9, R4, R0 ;  /* 0x0000000409087223 */ /* 0x000fc80000000000 */
[----:B------:R-:W-:-:S04]  /*0b10*/  FFMA R8, R7, R8, R4 ;  /* 0x0000000807087223 */ /* 0x000fc80000000004 */
[----:B------:R-:W-:-:S04]  /*0b20*/  FFMA R9, R9, R8, R0 ;  /* 0x0000000809097223 */ /* 0x000fc80000000000 */
[----:B------:R-:W-:-:S05]  /*0b30*/  FFMA R4, R7, R9, R8 ;  /* 0x0000000907047223 */ /* 0x000fca0000000008 */
[----:B------:R-:W-:-:S04]  /*0b40*/  SHF.R.U32.HI R0, RZ, 0x17, R4 ;  /* 0x00000017ff007819 */ /* 0x000fc80000011604 */
[----:B------:R-:W-:-:S05]  /*0b50*/  LOP3.LUT R0, R0, 0xff, RZ, 0xc0, !PT ;  /* 0x000000ff00007812 */ /* 0x000fca00078ec0ff */
[----:B------:R-:W-:-:S04]  /*0b60*/  IMAD.IADD R10, R0, 0x1, R5 ;  /* 0x00000001000a7824 */ /* 0x000fc800078e0205 */
[----:B------:R-:W-:-:S05]  /*0b70*/  VIADD R0, R10, 0xffffffff ;  /* 0xffffffff0a007836 */ /* 0x000fca0000000000 */
[----:B------:R-:W-:-:S13]  /*0b80*/  ISETP.GE.U32.AND P0, PT, R0, 0xfe, PT ;  /* 0x000000fe0000780c */ /* 0x000fda0003f06070 */
[----:B------:R-:W-:Y:S05]  /*0b90*/  @!P0 BRA `(.L_x_11) ;  /* 0x0000000000808947 */ /* 0x000fea0003800000 */
[----:B------:R-:W-:-:S13]  /*0ba0*/  ISETP.GT.AND P0, PT, R10, 0xfe, PT ;  /* 0x000000fe0a00780c */ /* 0x000fda0003f04270 */
[----:B------:R-:W-:Y:S05]  /*0bb0*/  @P0 BRA `(.L_x_12) ;  /* 0x00000000006c0947 */ /* 0x000fea0003800000 */
[----:B------:R-:W-:-:S13]  /*0bc0*/  ISETP.GE.AND P0, PT, R10, 0x1, PT ;  /* 0x000000010a00780c */ /* 0x000fda0003f06270 */
[----:B------:R-:W-:Y:S05]  /*0bd0*/  @P0 BRA `(.L_x_13) ;  /* 0x0000000000980947 */ /* 0x000fea0003800000 */
[----:B------:R-:W-:Y:S02]  /*0be0*/  ISETP.GE.AND P0, PT, R10, -0x18, PT ;  /* 0xffffffe80a00780c */ /* 0x000fe40003f06270 */
[----:B------:R-:W-:-:S11]  /*0bf0*/  LOP3.LUT R4, R4, 0x80000000, RZ, 0xc0, !PT ;  /* 0x8000000004047812 */ /* 0x000fd600078ec0ff */
[----:B------:R-:W-:Y:S05]  /*0c00*/  @!P0 BRA `(.L_x_13) ;  /* 0x00000000008c8947 */ /* 0x000fea0003800000 */
[CCC-:B------:R-:W-:Y:S01]  /*0c10*/  FFMA.RZ R0, R7.reuse, R9.reuse, R8.reuse ;  /* 0x0000000907007223 */ /* 0x1c0fe2000000c008 */
[C---:B------:R-:W-:Y:S02]  /*0c20*/  ISETP.NE.AND P2, PT, R10.reuse, RZ, PT ;  /* 0x000000ff0a00720c */ /* 0x040fe40003f45270 */
[----:B------:R-:W-:Y:S02]  /*0c30*/  ISETP.NE.AND P1, PT, R10, RZ, PT ;  /* 0x000000ff0a00720c */ /* 0x000fe40003f25270 */
[----:B------:R-:W-:Y:S01]  /*0c40*/  LOP3.LUT R3, R0, 0x7fffff, RZ, 0xc0, !PT ;  /* 0x007fffff00037812 */ /* 0x000fe200078ec0ff */
[CCC-:B------:R-:W-:Y:S01]  /*0c50*/  FFMA.RP R0, R7.reuse, R9.reuse, R8.reuse ;  /* 0x0000000907007223 */ /* 0x1c0fe20000008008 */
[----:B------:R-:W-:Y:S01]  /*0c60*/  FFMA.RM R7, R7, R9, R8 ;  /* 0x0000000907077223 */ /* 0x000fe20000004008 */
[C---:B------:R-:W-:Y:S01]  /*0c70*/  VIADD R8, R10.reuse, 0x20 ;  /* 0x000000200a087836 */ /* 0x040fe20000000000 */
[----:B------:R-:W-:Y:S02]  /*0c80*/  LOP3.LUT R3, R3, 0x800000, RZ, 0xfc, !PT ;  /* 0x0080000003037812 */ /* 0x000fe400078efcff */
[----:B------:R-:W-:-:S02]  /*0c90*/  IADD3 R5, PT, PT, -R10, RZ, RZ ;  /* 0x000000ff0a057210 */ /* 0x000fc40007ffe1ff */
[----:B------:R-:W-:Y:S02]  /*0ca0*/  SHF.L.U32 R8, R3, R8, RZ ;  /* 0x0000000803087219 */ /* 0x000fe400000006ff */
[----:B------:R-:W-:Y:S02]  /*0cb0*/  FSETP.NEU.FTZ.AND P0, PT, R0, R7, PT ;  /* 0x000000070000720b */ /* 0x000fe40003f1d000 */
[----:B------:R-:W-:Y:S02]  /*0cc0*/  SEL R0, R5, RZ, P2 ;  /* 0x000000ff05007207 */ /* 0x000fe40001000000 */
[----:B------:R-:W-:Y:S02]  /*0cd0*/  ISETP.NE.AND P1, PT, R8, RZ, P1 ;  /* 0x000000ff0800720c */ /* 0x000fe40000f25270 */
[----:B------:R-:W-:Y:S02]  /*0ce0*/  SHF.R.U32.HI R0, RZ, R0, R3 ;  /* 0x00000000ff007219 */ /* 0x000fe40000011603 */
[----:B------:R-:W-:-:S02]  /*0cf0*/  PLOP3.LUT P0, PT, P0, P1, PT, 0xf8, 0x8f ;  /* 0x00000000008f781c */ /* 0x000fc40000703f70 */
[----:B------:R-:W-:Y:S02]  /*0d00*/  SHF.R.U32.HI R8, RZ, 0x1, R0 ;  /* 0x00000001ff087819 */ /* 0x000fe40000011600 */
[----:B------:R-:W-:-:S04]  /*0d10*/  SEL R3, RZ, 0x1, !P0 ;  /* 0x00000001ff037807 */ /* 0x000fc80004000000 */
[----:B------:R-:W-:-:S04]  /*0d20*/  LOP3.LUT R3, R3, 0x1, R8, 0xf8, !PT ;  /* 0x0000000103037812 */ /* 0x000fc800078ef808 */
[----:B------:R-:W-:-:S05]  /*0d30*/  LOP3.LUT R3, R3, R0, RZ, 0xc0, !PT ;  /* 0x0000000003037212 */ /* 0x000fca00078ec0ff */
[----:B------:R-:W-:-:S05]  /*0d40*/  IMAD.IADD R3, R8, 0x1, R3 ;  /* 0x0000000108037824 */ /* 0x000fca00078e0203 */
[----:B------:R-:W-:Y:S01]  /*0d50*/  LOP3.LUT R4, R3, R4, RZ, 0xfc, !PT ;  /* 0x0000000403047212 */ /* 0x000fe200078efcff */
[----:B------:R-:W-:Y:S06]  /*0d60*/  BRA `(.L_x_13) ;  /* 0x0000000000347947 */ /* 0x000fec0003800000 */
.L_x_12:
[----:B------:R-:W-:-:S04]  /*0d70*/  LOP3.LUT R4, R4, 0x80000000, RZ, 0xc0, !PT ;  /* 0x8000000004047812 */ /* 0x000fc800078ec0ff */
[----:B------:R-:W-:Y:S01]  /*0d80*/  LOP3.LUT R4, R4, 0x7f800000, RZ, 0xfc, !PT ;  /* 0x7f80000004047812 */ /* 0x000fe200078efcff */
[----:B------:R-:W-:Y:S06]  /*0d90*/  BRA `(.L_x_13) ;  /* 0x0000000000287947 */ /* 0x000fec0003800000 */
.L_x_11:
[----:B------:R-:W-:Y:S01]  /*0da0*/  IMAD R4, R5, 0x800000, R4 ;  /* 0x0080000005047824 */ /* 0x000fe200078e0204 */
[----:B------:R-:W-:Y:S06]  /*0db0*/  BRA `(.L_x_13) ;  /* 0x0000000000207947 */ /* 0x000fec0003800000 */
.L_x_10:
[----:B------:R-:W-:-:S04]  /*0dc0*/  LOP3.LUT R4, R5, 0x80000000, R4, 0x48, !PT ;  /* 0x8000000005047812 */ /* 0x000fc800078e4804 */
[----:B------:R-:W-:Y:S01]  /*0dd0*/  LOP3.LUT R4, R4, 0x7f800000, RZ, 0xfc, !PT ;  /* 0x7f80000004047812 */ /* 0x000fe200078efcff */
[----:B------:R-:W-:Y:S06]  /*0de0*/  BRA `(.L_x_13) ;  /* 0x0000000000147947 */ /* 0x000fec0003800000 */
.L_x_9:
[----:B------:R-:W-:Y:S01]  /*0df0*/  LOP3.LUT R4, R5, 0x80000000, R4, 0x48, !PT ;  /* 0x8000000005047812 */ /* 0x000fe200078e4804 */
[----:B------:R-:W-:Y:S06]  /*0e00*/  BRA `(.L_x_13) ;  /* 0x00000000000c7947 */ /* 0x000fec0003800000 */
.L_x_8:
[----:B------:R-:W0:Y:S01]  /*0e10*/  MUFU.RSQ R4, -QNAN ;  /* 0xffc0000000047908 */ /* 0x000e220000001400 */
[----:B------:R-:W-:Y:S05]  /*0e20*/  BRA `(.L_x_13) ;  /* 0x0000000000047947 */ /* 0x000fea0003800000 */
.L_x_7:
[----:B------:R-:W-:-:S07]  /*0e30*/  FADD.FTZ R4, R0, -1.2279000282287597656 ;  /* 0xbf9d2bd400047421 */ /* 0x000fce0000010000 */
.L_x_13:
[----:B------:R-:W-:-:S04]  /*0e40*/  IMAD.MOV.U32 R3, RZ, RZ, 0x0 ;  /* 0x00000000ff037424 */ /* 0x000fc800078e00ff */
[----:B0-----:R-:W-:Y:S05]  /*0e50*/  RET.REL.NODEC R2 `(_Z7computefffff) ;  /* 0xfffffff002687950 */ /* 0x001fea0003c3ffff */
.L_x_14:
[----:B------:R-:W-:-:S00]  /*0e60*/  BRA `(.L_x_14) ;  /* 0xfffffffc00fc7947 */ /* 0x000fc0000383ffff */
[----:B------:R-:W-:-:S00]  /*0e70*/  NOP ;  /* 0x0000000000007918 */ /* 0x000fc00000000000 */
        /* <DEDUP_REMOVED lines=8> */
.L_x_15:


//--------------------- .nv.global.init           --------------------------
	.section	.nv.global.init,"aw",@progbits
	.align	4
.nv.global.init:
	.type		__cudart_i2opi_f,@object
	.size		__cudart_i2opi_f,($str - __cudart_i2opi_f)
__cudart_i2opi_f:
        /*0000*/ 	.byte	0x41, 0x90, 0x43, 0x3c, 0x99, 0x95, 0x62, 0xdb, 0xc0, 0xdd, 0x34, 0xf5, 0xd1, 0x57, 0x27, 0xfc
        /*0010*/ 	.byte	0x29, 0x15, 0x44, 0x4e, 0x6e, 0x83, 0xf9, 0xa2
	.type		$str,@object
	.size		$str,(.L_0 - $str)
$str:
        /*0018*/ 	.byte	0x25, 0x2e, 0x31, 0x37, 0x67, 0x0a, 0x00
.L_0:


//--------------------- .nv.shared.reserved.0     --------------------------
	.section	.nv.shared.reserved.0,"aw",@nobits
	.weak		__nv_reservedSMEM_offset_0_alias
	.size		__nv_reservedSMEM_offset_0_alias, 0, 64
	.other		__nv_reservedSMEM_offset_0_alias,@"STO_CUDA_RESERVED_SHARED STV_DEFAULT"
__nv_reservedSMEM_offset_0_alias:
	.zero		0
	.zero		64


//--------------------- .nv.constant0._Z7computefffff --------------------------
	.section	.nv.constant0._Z7computefffff,"a",@progbits
	.sectionflags	@""
	.align	4
.nv.constant0._Z7computefffff:
	.zero		916


//--------------------- SYMBOLS --------------------------

	.type		.nv.reservedSmem.offset0,@object
	.size		.nv.reservedSmem.offset0,0x4
	.type		vprintf,@function
